	.headerflags	@"EF_CUDA_TEXMODE_UNIFIED EF_CUDA_64BIT_ADDRESS EF_CUDA_ACCELERATORS EF_CUDA_SM90 EF_CUDA_VIRTUAL_SM(EF_CUDA_SM90)"
	.elftype	@"ET_EXEC"


//--------------------- .nv.info                  --------------------------
	.section	.nv.info,"",@"SHT_CUDA_INFO"
	.align	4


	//----- nvinfo : EIATTR_REGCOUNT
	.align		4
        /*0000*/ 	.byte	0x04, 0x2f
        /*0002*/ 	.short	(.L_1 - .L_0)
	.align		4
.L_0:
        /*0004*/ 	.word	index@(triton_poi_fused__adaptive_avg_pool2d_28)
        /*0008*/ 	.word	0x0000001c


	//----- nvinfo : EIATTR_MIN_STACK_SIZE
	.align		4
.L_1:
        /*000c*/ 	.byte	0x04, 0x12
        /*000e*/ 	.short	(.L_3 - .L_2)
	.align		4
.L_2:
        /*0010*/ 	.word	index@(triton_poi_fused__adaptive_avg_pool2d_28)
        /*0014*/ 	.word	0x00000000


	//----- nvinfo : EIATTR_FRAME_SIZE
	.align		4
.L_3:
        /*0018*/ 	.byte	0x04, 0x11
        /*001a*/ 	.short	(.L_5 - .L_4)
	.align		4
.L_4:
        /*001c*/ 	.word	index@(triton_poi_fused__adaptive_avg_pool2d_28)
        /*0020*/ 	.word	0x00000000


	//----- nvinfo : EIATTR_MIN_STACK_SIZE
	.align		4
.L_5:
        /*0024*/ 	.byte	0x04, 0x12
        /*0026*/ 	.short	(.L_7 - .L_6)
	.align		4
.L_6:
        /*0028*/ 	.word	index@(triton_poi_fused__adaptive_avg_pool2d_28)
        /*002c*/ 	.word	0x00000000
.L_7:


//--------------------- .nv.info.triton_poi_fused__adaptive_avg_pool2d_28 --------------------------
	.section	.nv.info.triton_poi_fused__adaptive_avg_pool2d_28,"",@"SHT_CUDA_INFO"
	.sectionflags	@""
	.align	4


	//----- nvinfo : EIATTR_CUDA_API_VERSION
	.align		4
        /*0000*/ 	.byte	0x04, 0x37
        /*0002*/ 	.short	(.L_9 - .L_8)
.L_8:
        /*0004*/ 	.word	0x0000007c


	//----- nvinfo : EIATTR_KPARAM_INFO
	.align		4
.L_9:
        /*0008*/ 	.byte	0x04, 0x17
        /*000a*/ 	.short	(.L_11 - .L_10)
.L_10:
        /*000c*/ 	.word	0x00000000
        /*0010*/ 	.short	0x0002
        /*0012*/ 	.short	0x0010
        /*0014*/ 	.byte	0x00, 0xf0, 0x11, 0x00


	//----- nvinfo : EIATTR_KPARAM_INFO
	.align		4
.L_11:
        /*0018*/ 	.byte	0x04, 0x17
        /*001a*/ 	.short	(.L_13 - .L_12)
.L_12:
        /*001c*/ 	.word	0x00000000
        /*0020*/ 	.short	0x0001
        /*0022*/ 	.short	0x0008
        /*0024*/ 	.byte	0x00, 0xf4, 0x21, 0x00


	//----- nvinfo : EIATTR_KPARAM_INFO
	.align		4
.L_13:
        /*0028*/ 	.byte	0x04, 0x17
        /*002a*/ 	.short	(.L_15 - .L_14)
.L_14:
        /*002c*/ 	.word	0x00000000
        /*0030*/ 	.short	0x0000
        /*0032*/ 	.short	0x0000
        /*0034*/ 	.byte	0x00, 0xf4, 0x21, 0x00


	//----- nvinfo : EIATTR_SPARSE_MMA_MASK
	.align		4
.L_15:
        /*0038*/ 	.byte	0x03, 0x50
        /*003a*/ 	.short	0x0000


	//----- nvinfo : EIATTR_MAXREG_COUNT
	.align		4
        /*003c*/ 	.byte	0x03, 0x1b
        /*003e*/ 	.short	0x00ff


	//----- nvinfo : EIATTR_EXIT_INSTR_OFFSETS
	.align		4
        /*0040*/ 	.byte	0x04, 0x1c
        /*0042*/ 	.short	(.L_17 - .L_16)


	//   ....[0]....
.L_16:
        /*0044*/ 	.word	0x00000c80


	//   ....[1]....
        /*0048*/ 	.word	0x00000ca0


	//----- nvinfo : EIATTR_REQNTID
	.align		4
.L_17:
        /*004c*/ 	.byte	0x04, 0x10
        /*004e*/ 	.short	(.L_19 - .L_18)
.L_18:
        /*0050*/ 	.word	0x00000080
        /*0054*/ 	.word	0x00000001
        /*0058*/ 	.word	0x00000001


	//----- nvinfo : EIATTR_CBANK_PARAM_SIZE
	.align		4
.L_19:
        /*005c*/ 	.byte	0x03, 0x19
        /*005e*/ 	.short	0x0014


	//----- nvinfo : EIATTR_PARAM_CBANK
	.align		4
        /*0060*/ 	.byte	0x04, 0x0a
        /*0062*/ 	.short	(.L_21 - .L_20)
	.align		4
.L_20:
        /*0064*/ 	.word	index@(.nv.constant0.triton_poi_fused__adaptive_avg_pool2d_28)
        /*0068*/ 	.short	0x0210
        /*006a*/ 	.short	0x0014


	//----- nvinfo : EIATTR_SW_WAR
	.align		4
.L_21:
        /*006c*/ 	.byte	0x04, 0x36
        /*006e*/ 	.short	(.L_23 - .L_22)
.L_22:
        /*0070*/ 	.word	0x00000008
.L_23:


//--------------------- .nv.callgraph             --------------------------
	.section	.nv.callgraph,"",@"SHT_CUDA_CALLGRAPH"
	.align	4
	.sectionentsize	8
	.align		4
        /*0000*/ 	.word	0x00000000
	.align		4
        /*0004*/ 	.word	0xffffffff
	.align		4
        /*0008*/ 	.word	0x00000000
	.align		4
        /*000c*/ 	.word	0xfffffffe
	.align		4
        /*0010*/ 	.word	0x00000000
	.align		4
        /*0014*/ 	.word	0xfffffffd
	.align		4
        /*0018*/ 	.word	0x00000000
	.align		4
        /*001c*/ 	.word	0xfffffffc


//--------------------- .text.triton_poi_fused__adaptive_avg_pool2d_28 --------------------------
	.section	.text.triton_poi_fused__adaptive_avg_pool2d_28,"ax",@progbits
	.align	128
        .global         triton_poi_fused__adaptive_avg_pool2d_28
        .type           triton_poi_fused__adaptive_avg_pool2d_28,@function
        .size           triton_poi_fused__adaptive_avg_pool2d_28,(.L_x_1 - triton_poi_fused__adaptive_avg_pool2d_28)
        .other          triton_poi_fused__adaptive_avg_pool2d_28,@"STO_CUDA_ENTRY STV_DEFAULT"
triton_poi_fused__adaptive_avg_pool2d_28:
.text.triton_poi_fused__adaptive_avg_pool2d_28:
[----:B------:R-:W0:Y:S02]  /*0000*/  LDC R1, c[0x0][0x28] ;  /* 0x00000a00ff017b82 */ /* 0x000e240000000800 */
[----:B------:R-:W1:Y:S01]  /*0010*/  S2R R0, SR_TID.X ;  /* 0x0000000000007919 */ /* 0x000e620000002100 */
[----:B------:R-:W-:Y:S01]  /*0020*/  ULDC.64 UR6, c[0x0][0x210] ;  /* 0x0000840000067ab9 */ /* 0x000fe20000000a00 */
[----:B------:R-:W-:Y:S01]  /*0030*/  ULDC.64 UR4, c[0x0][0x208] ;  /* 0x0000820000047ab9 */ /* 0x000fe20000000a00 */
[----:B------:R-:W2:Y:S01]  /*0040*/  S2R R3, SR_CTAID.X ;  /* 0x0000000000037919 */ /* 0x000ea20000002500 */
[----:B-1----:R-:W-:-:S05]  /*0050*/  IMAD.SHL.U32 R0, R0, 0x2, RZ ;  /* 0x0000000200007824 */ /* 0x002fca00078e00ff */
[----:B------:R-:W-:-:S05]  /*0060*/  LOP3.LUT R0, R0, 0xfe, RZ, 0xc0, !PT ;  /* 0x000000fe00007812 */ /* 0x000fca00078ec0ff */
[----:B--2---:R-:W-:-:S04]  /*0070*/  IMAD R0, R3, 0x100, R0 ;  /* 0x0000010003007824 */ /* 0x004fc800078e0200 */
[----:B------:R-:W-:-:S05]  /*0080*/  IMAD.HI R2, R0, 0x55555556, RZ ;  /* 0x5555555600027827 */ /* 0x000fca00078e02ff */
[----:B------:R-:W-:-:S05]  /*0090*/  LEA.HI R3, R2, R2, RZ, 0x1 ;  /* 0x0000000202037211 */ /* 0x000fca00078f08ff */
[----:B------:R-:W-:-:S04]  /*00a0*/  IMAD.HI R2, R3, 0x55555556, RZ ;  /* 0x5555555603027827 */ /* 0x000fc800078e02ff */
[----:B------:R-:W-:Y:S01]  /*00b0*/  IMAD R4, R3, -0x3, R0 ;  /* 0xfffffffd03047824 */ /* 0x000fe200078e0200 */
[----:B------:R-:W-:-:S05]  /*00c0*/  LEA.HI R2, R2, R2, RZ, 0x1 ;  /* 0x0000000202027211 */ /* 0x000fca00078f08ff */
[----:B------:R-:W-:Y:S02]  /*00d0*/  IMAD R2, R2, -0x3, R3 ;  /* 0xfffffffd02027824 */ /* 0x000fe400078e0203 */
[----:B------:R-:W-:Y:S02]  /*00e0*/  IMAD.SHL.U32 R3, R4, 0x2, RZ ;  /* 0x0000000204037824 */ /* 0x000fe400078e00ff */
[----:B------:R-:W-:-:S03]  /*00f0*/  IMAD.SHL.U32 R2, R2, 0x2, RZ ;  /* 0x0000000202027824 */ /* 0x000fc600078e00ff */
[----:B------:R-:W-:Y:S02]  /*0100*/  PRMT R5, R3, 0x8880, RZ ;  /* 0x0000888003057816 */ /* 0x000fe400000000ff */
[----:B------:R-:W-:-:S03]  /*0110*/  PRMT R4, R2, 0x8880, RZ ;  /* 0x0000888002047816 */ /* 0x000fc600000000ff */
[----:B------:R-:W-:Y:S02]  /*0120*/  IMAD R6, R5, 0x5556, RZ ;  /* 0x0000555605067824 */ /* 0x000fe400078e02ff */
[----:B------:R-:W-:Y:S01]  /*0130*/  IMAD R5, R4, 0x5556, RZ ;  /* 0x0000555604057824 */ /* 0x000fe200078e02ff */
[----:B------:R-:W-:Y:S02]  /*0140*/  PRMT R4, R3, 0x5410, R2 ;  /* 0x0000541003047816 */ /* 0x000fe40000000002 */
[----:B------:R-:W-:Y:S02]  /*0150*/  SHF.R.S32.HI R3, RZ, 0x10, R6 ;  /* 0x00000010ff037819 */ /* 0x000fe40000011406 */
[----:B------:R-:W-:Y:S01]  /*0160*/  SHF.R.S32.HI R2, RZ, 0x10, R5 ;  /* 0x00000010ff027819 */ /* 0x000fe20000011405 */
[----:B------:R-:W-:Y:S01]  /*0170*/  VIADD.16x2 R4, R4, 0x40004 ;  /* 0x0004000404047836 */ /* 0x000fe20000000200 */
[C---:B------:R-:W-:Y:S02]  /*0180*/  LOP3.LUT R5, R3.reuse, 0xffff, RZ, 0xc0, !PT ;  /* 0x0000ffff03057812 */ /* 0x040fe400078ec0ff */
[----:B------:R-:W-:-:S02]  /*0190*/  PRMT R3, R3, 0x5410, R2 ;  /* 0x0000541003037816 */ /* 0x000fc40000000002 */
[----:B------:R-:W-:Y:S02]  /*01a0*/  LOP3.LUT R6, R4, 0xff00ff, RZ, 0xc0, !PT ;  /* 0x00ff00ff04067812 */ /* 0x000fe400078ec0ff */
[----:B------:R-:W-:Y:S02]  /*01b0*/  LOP3.LUT R4, R2, 0xffff, RZ, 0xc0, !PT ;  /* 0x0000ffff02047812 */ /* 0x000fe400078ec0ff */
[----:B------:R-:W-:Y:S02]  /*01c0*/  SHF.R.U32.HI R5, RZ, 0xf, R5 ;  /* 0x0000000fff057819 */ /* 0x000fe40000011605 */
[----:B------:R-:W-:Y:S02]  /*01d0*/  SHF.R.U32.HI R4, RZ, 0xf, R4 ;  /* 0x0000000fff047819 */ /* 0x000fe40000011604 */
[----:B------:R-:W-:Y:S02]  /*01e0*/  PRMT R7, R6, 0x7732, RZ ;  /* 0x0000773206077816 */ /* 0x000fe400000000ff */
[----:B------:R-:W-:-:S02]  /*01f0*/  PRMT R4, R5, 0x5410, R4 ;  /* 0x0000541005047816 */ /* 0x000fc40000000004 */
[----:B------:R-:W-:Y:S01]  /*0200*/  LOP3.LUT R6, R6, 0xffff, RZ, 0xc0, !PT ;  /* 0x0000ffff06067812 */ /* 0x000fe200078ec0ff */
[----:B------:R-:W-:Y:S02]  /*0210*/  IMAD.MOV.U32 R2, RZ, RZ, R7 ;  /* 0x000000ffff027224 */ /* 0x000fe400078e0007 */
[----:B------:R-:W-:Y:S02]  /*0220*/  VIADD.16x2 R8, R3, R4 ;  /* 0x0000000403087236 */ /* 0x000fe40000000200 */
[----:B------:R-:W-:Y:S01]  /*0230*/  IMAD R2, R2, 0x5556, RZ ;  /* 0x0000555602027824 */ /* 0x000fe200078e02ff */
[----:B------:R-:W1:Y:S01]  /*0240*/  LDC.64 R4, c[0x0][0x210] ;  /* 0x00008400ff047b82 */ /* 0x000e620000000a00 */
[----:B------:R-:W-:Y:S01]  /*0250*/  IMAD R6, R6, 0x5556, RZ ;  /* 0x0000555606067824 */ /* 0x000fe200078e02ff */
[----:B------:R-:W-:Y:S02]  /*0260*/  LOP3.LUT R11, R8, 0xffff, RZ, 0xc0, !PT ;  /* 0x0000ffff080b7812 */ /* 0x000fe400078ec0ff */
[----:B------:R-:W-:Y:S01]  /*0270*/  SHF.R.U32.HI R7, RZ, 0x10, R2 ;  /* 0x00000010ff077819 */ /* 0x000fe20000011602 */
[----:B------:R-:W-:Y:S01]  /*0280*/  IMAD.HI R2, R0, 0x38e38e39, RZ ;  /* 0x38e38e3900027827 */ /* 0x000fe200078e02ff */
[----:B------:R-:W-:-:S02]  /*0290*/  PRMT R9, R8, 0x7632, R9 ;  /* 0x0000763208097816 */ /* 0x000fc40000000009 */
[----:B------:R-:W-:Y:S02]  /*02a0*/  PRMT R11, R11, 0x8880, RZ ;  /* 0x000088800b0b7816 */ /* 0x000fe400000000ff */
[C---:B------:R-:W-:Y:S02]  /*02b0*/  PRMT R15, R9.reuse, 0x8880, RZ ;  /* 0x00008880090f7816 */ /* 0x040fe400000000ff */
[----:B------:R-:W-:Y:S01]  /*02c0*/  PRMT R13, R8, 0x8880, RZ ;  /* 0x00008880080d7816 */ /* 0x000fe200000000ff */
[----:B------:R-:W-:Y:S01]  /*02d0*/  IMAD.MOV.U32 R8, RZ, RZ, R11 ;  /* 0x000000ffff087224 */ /* 0x000fe200078e000b */
[----:B------:R-:W-:Y:S02]  /*02e0*/  SHF.R.U32.HI R3, RZ, 0x1, R2 ;  /* 0x00000001ff037819 */ /* 0x000fe40000011602 */
[----:B------:R-:W-:Y:S01]  /*02f0*/  LOP3.LUT R9, R9, 0xffff, RZ, 0xc0, !PT ;  /* 0x0000ffff09097812 */ /* 0x000fe200078ec0ff */
[----:B------:R-:W-:Y:S01]  /*0300*/  VIADD R11, R8, 0x1 ;  /* 0x00000001080b7836 */ /* 0x000fe20000000000 */
[----:B------:R-:W-:-:S02]  /*0310*/  LEA.HI R3, R2, R3, RZ, 0x1 ;  /* 0x0000000302037211 */ /* 0x000fc400078f08ff */
[----:B------:R-:W-:Y:S02]  /*0320*/  PRMT R12, R9, 0x8880, RZ ;  /* 0x00008880090c7816 */ /* 0x000fe400000000ff */
[----:B------:R-:W-:Y:S01]  /*0330*/  SHF.R.U32.HI R6, RZ, 0x10, R6 ;  /* 0x00000010ff067819 */ /* 0x000fe20000011606 */
[----:B------:R-:W-:Y:S01]  /*0340*/  IMAD R3, R3, 0x4, R8 ;  /* 0x0000000403037824 */ /* 0x000fe200078e0208 */
[----:B------:R-:W-:Y:S01]  /*0350*/  PRMT R14, R7, 0x9910, RZ ;  /* 0x00009910070e7816 */ /* 0x000fe200000000ff */
[----:B------:R-:W-:Y:S01]  /*0360*/  IMAD.SHL.U32 R2, R12, 0x2, RZ ;  /* 0x000000020c027824 */ /* 0x000fe200078e00ff */
[----:B------:R-:W-:Y:S02]  /*0370*/  ISETP.GE.U32.AND P2, PT, R11, R6, PT ;  /* 0x000000060b00720c */ /* 0x000fe40003f46070 */
[----:B------:R-:W-:Y:S01]  /*0380*/  PRMT R10, R6, 0x9910, RZ ;  /* 0x00009910060a7816 */ /* 0x000fe200000000ff */
[----:B------:R-:W-:Y:S01]  /*0390*/  IMAD.IADD R19, R2, 0x1, R3 ;  /* 0x0000000102137824 */ /* 0x000fe200078e0203 */
[----:B------:R-:W-:-:S02]  /*03a0*/  ISETP.GE.AND P0, PT, R15, R14, PT ;  /* 0x0000000e0f00720c */ /* 0x000fc40003f06270 */
[----:B------:R-:W-:Y:S01]  /*03b0*/  ISETP.LT.AND P2, PT, R15, R14, !P2 ;  /* 0x0000000e0f00720c */ /* 0x000fe20005741270 */
[----:B-1----:R-:W-:Y:S01]  /*03c0*/  IMAD.WIDE R18, R19, 0x4, R4 ;  /* 0x0000000413127825 */ /* 0x002fe200078e0204 */
[----:B------:R-:W-:Y:S02]  /*03d0*/  SHF.R.S32.HI R9, RZ, 0x1f, R3 ;  /* 0x0000001fff097819 */ /* 0x000fe40000011403 */
[----:B------:R-:W-:Y:S02]  /*03e0*/  IADD3 R8, P1, R2, R3, RZ ;  /* 0x0000000302087210 */ /* 0x000fe40007f3e0ff */
[----:B------:R-:W-:Y:S02]  /*03f0*/  ISETP.LT.AND P0, PT, R13, R10, !P0 ;  /* 0x0000000a0d00720c */ /* 0x000fe40004701270 */
[----:B------:R-:W-:Y:S02]  /*0400*/  ISETP.LT.AND P5, PT, R0, 0x1200, P2 ;  /* 0x000012000000780c */ /* 0x000fe400017a1270 */
[----:B------:R-:W-:-:S02]  /*0410*/  LEA.HI.X.SX32 R3, R2, R9, 0x1, P1 ;  /* 0x0000000902037211 */ /* 0x000fc400008f0eff */
[----:B------:R-:W-:Y:S02]  /*0420*/  LEA R2, P1, R8, UR6, 0x2 ;  /* 0x0000000608027c11 */ /* 0x000fe4000f8210ff */
[----:B------:R-:W-:Y:S02]  /*0430*/  ISETP.LT.AND P3, PT, R0, 0x1200, P0 ;  /* 0x000012000000780c */ /* 0x000fe40000761270 */
[----:B------:R-:W-:Y:S02]  /*0440*/  LEA.HI.X R3, R8, UR7, R3, 0x2, P1 ;  /* 0x0000000708037c11 */ /* 0x000fe400088f1403 */
[----:B------:R-:W-:-:S06]  /*0450*/  CS2R R8, SRZ ;  /* 0x0000000000087805 */ /* 0x000fcc000001ff00 */
[----:B------:R-:W2:Y:S04]  /*0460*/  @P5 LDG.E.EL R8, desc[UR4][R2.64+0x4] ;  /* 0x0000040402085981 */ /* 0x000ea8000c2e1900 */
[----:B------:R1:W3:Y:S01]  /*0470*/  @P3 LDG.E.EL R9, desc[UR4][R18.64] ;  /* 0x0000000412093981 */ /* 0x0002e2000c2e1900 */
[----:B------:R-:W-:-:S04]  /*0480*/  VIADD R14, R0, 0x1 ;  /* 0x00000001000e7836 */ /* 0x000fc80000000000 */
[----:B------:R-:W-:-:S05]  /*0490*/  IMAD.HI R15, R14, 0x55555556, RZ ;  /* 0x555555560e0f7827 */ /* 0x000fca00078e02ff */
[----:B------:R-:W-:-:S05]  /*04a0*/  LEA.HI R15, R15, R15, RZ, 0x1 ;  /* 0x0000000f0f0f7211 */ /* 0x000fca00078f08ff */
[----:B------:R-:W-:-:S05]  /*04b0*/  IMAD.HI R16, R15, 0x55555556, RZ ;  /* 0x555555560f107827 */ /* 0x000fca00078e02ff */
[----:B------:R-:W-:Y:S01]  /*04c0*/  LEA.HI R16, R16, R16, RZ, 0x1 ;  /* 0x0000001010107211 */ /* 0x000fe200078f08ff */
[----:B------:R-:W-:-:S04]  /*04d0*/  IMAD R17, R15, -0x3, R14 ;  /* 0xfffffffd0f117824 */ /* 0x000fc800078e020e */
[----:B------:R-:W-:Y:S02]  /*04e0*/  IMAD R16, R16, -0x3, R15 ;  /* 0xfffffffd10107824 */ /* 0x000fe400078e020f */
[----:B------:R-:W-:Y:S02]  /*04f0*/  IMAD.SHL.U32 R15, R17, 0x2, RZ ;  /* 0x00000002110f7824 */ /* 0x000fe400078e00ff */
[----:B------:R-:W-:-:S03]  /*0500*/  IMAD.SHL.U32 R16, R16, 0x2, RZ ;  /* 0x0000000210107824 */ /* 0x000fc600078e00ff */
[----:B-1----:R-:W-:Y:S02]  /*0510*/  PRMT R18, R15, 0x8880, RZ ;  /* 0x000088800f127816 */ /* 0x002fe400000000ff */
[----:B------:R-:W-:-:S03]  /*0520*/  PRMT R17, R16, 0x8880, RZ ;  /* 0x0000888010117816 */ /* 0x000fc600000000ff */
[----:B------:R-:W-:Y:S02]  /*0530*/  IMAD R18, R18, 0x5556, RZ ;  /* 0x0000555612127824 */ /* 0x000fe400078e02ff */
[----:B------:R-:W-:-:S03]  /*0540*/  IMAD R17, R17, 0x5556, RZ ;  /* 0x0000555611117824 */ /* 0x000fc600078e02ff */
[----:B------:R-:W-:Y:S02]  /*0550*/  SHF.R.S32.HI R18, RZ, 0x10, R18 ;  /* 0x00000010ff127819 */ /* 0x000fe40000011412 */
[----:B------:R-:W-:Y:S02]  /*0560*/  SHF.R.S32.HI R17, RZ, 0x10, R17 ;  /* 0x00000010ff117819 */ /* 0x000fe40000011411 */
[----:B------:R-:W-:Y:S02]  /*0570*/  LOP3.LUT R20, R18, 0xffff, RZ, 0xc0, !PT ;  /* 0x0000ffff12147812 */ /* 0x000fe400078ec0ff */
[----:B------:R-:W-:Y:S02]  /*0580*/  LOP3.LUT R19, R17, 0xffff, RZ, 0xc0, !PT ;  /* 0x0000ffff11137812 */ /* 0x000fe400078ec0ff */
[----:B------:R-:W-:Y:S02]  /*0590*/  SHF.R.U32.HI R20, RZ, 0xf, R20 ;  /* 0x0000000fff147819 */ /* 0x000fe40000011614 */
[----:B------:R-:W-:Y:S01]  /*05a0*/  SHF.R.U32.HI R19, RZ, 0xf, R19 ;  /* 0x0000000fff137819 */ /* 0x000fe20000011613 */
[----:B------:R-:W-:Y:S01]  /*05b0*/  IMAD.HI R14, R14, 0x38e38e39, RZ ;  /* 0x38e38e390e0e7827 */ /* 0x000fe200078e02ff */
[----:B------:R-:W-:-:S02]  /*05c0*/  PRMT R17, R18, 0x5410, R17 ;  /* 0x0000541012117816 */ /* 0x000fc40000000011 */
[----:B------:R-:W-:Y:S02]  /*05d0*/  PRMT R20, R20, 0x5410, R19 ;  /* 0x0000541014147816 */ /* 0x000fe40000000013 */
[----:B------:R-:W-:-:S03]  /*05e0*/  PRMT R16, R15, 0x5410, R16 ;  /* 0x000054100f107816 */ /* 0x000fc60000000010 */
[----:B------:R-:W-:Y:S01]  /*05f0*/  VIADD.16x2 R20, R17, R20 ;  /* 0x0000001411147236 */ /* 0x000fe20000000200 */
[----:B------:R-:W-:Y:S01]  /*0600*/  SHF.R.U32.HI R17, RZ, 0x1, R14 ;  /* 0x00000001ff117819 */ /* 0x000fe2000001160e */
[----:B------:R-:W-:-:S03]  /*0610*/  VIADD.16x2 R16, R16, 0x40004 ;  /* 0x0004000410107836 */ /* 0x000fc60000000200 */
[----:B------:R-:W-:Y:S02]  /*0620*/  LEA.HI R17, R14, R17, RZ, 0x1 ;  /* 0x000000110e117211 */ /* 0x000fe400078f08ff */
[----:B------:R-:W-:Y:S02]  /*0630*/  PRMT R15, R20, 0x7610, R15 ;  /* 0x00007610140f7816 */ /* 0x000fe4000000000f */
[----:B------:R-:W-:Y:S01]  /*0640*/  LOP3.LUT R16, R16, 0xff00ff, RZ, 0xc0, !PT ;  /* 0x00ff00ff10107812 */ /* 0x000fe200078ec0ff */
[----:B------:R-:W-:Y:S01]  /*0650*/  VIADD R12, R12, 0x1 ;  /* 0x000000010c0c7836 */ /* 0x000fe20000000000 */
[----:B------:R-:W-:Y:S02]  /*0660*/  PRMT R14, R20, 0x7632, R14 ;  /* 0x00007632140e7816 */ /* 0x000fe4000000000e */
[----:B------:R-:W-:Y:S02]  /*0670*/  LOP3.LUT R18, R15, 0xffff, RZ, 0xc0, !PT ;  /* 0x0000ffff0f127812 */ /* 0x000fe400078ec0ff */
[----:B------:R-:W-:-:S02]  /*0680*/  PRMT R20, R16, 0x7732, RZ ;  /* 0x0000773210147816 */ /* 0x000fc400000000ff */
[----:B------:R-:W-:Y:S02]  /*0690*/  LOP3.LUT R19, R14, 0xffff, RZ, 0xc0, !PT ;  /* 0x0000ffff0e137812 */ /* 0x000fe400078ec0ff */
[----:B------:R-:W-:Y:S02]  /*06a0*/  ISETP.GE.U32.AND P1, PT, R12, R7, PT ;  /* 0x000000070c00720c */ /* 0x000fe40003f26070 */
[----:B------:R-:W-:Y:S01]  /*06b0*/  PRMT R12, R18, 0x8880, RZ ;  /* 0x00008880120c7816 */ /* 0x000fe200000000ff */
[----:B------:R-:W-:Y:S01]  /*06c0*/  IMAD.MOV.U32 R18, RZ, RZ, R20 ;  /* 0x000000ffff127224 */ /* 0x000fe200078e0014 */
[----:B------:R-:W-:Y:S02]  /*06d0*/  PRMT R7, R19, 0x8880, RZ ;  /* 0x0000888013077816 */ /* 0x000fe400000000ff */
[----:B------:R-:W-:Y:S01]  /*06e0*/  ISETP.LT.AND P4, PT, R13, R10, !P1 ;  /* 0x0000000a0d00720c */ /* 0x000fe20004f81270 */
[----:B------:R-:W-:Y:S02]  /*06f0*/  IMAD R10, R18, 0x5556, RZ ;  /* 0x00005556120a7824 */ /* 0x000fe400078e02ff */
[----:B------:R-:W-:-:S02]  /*0700*/  IMAD R18, R17, 0x4, R12 ;  /* 0x0000000411127824 */ /* 0x000fc400078e020c */
[----:B------:R-:W-:Y:S01]  /*0710*/  IMAD.SHL.U32 R13, R7, 0x2, RZ ;  /* 0x00000002070d7824 */ /* 0x000fe200078e00ff */
[----:B------:R-:W-:Y:S02]  /*0720*/  LOP3.LUT R16, R16, 0xffff, RZ, 0xc0, !PT ;  /* 0x0000ffff10107812 */ /* 0x000fe400078ec0ff */
[----:B------:R-:W-:Y:S02]  /*0730*/  ISETP.LT.U32.AND P1, PT, R11, R6, !P1 ;  /* 0x000000060b00720c */ /* 0x000fe40004f21070 */
[----:B------:R-:W-:Y:S02]  /*0740*/  SHF.R.S32.HI R6, RZ, 0x1f, R18 ;  /* 0x0000001fff067819 */ /* 0x000fe40000011412 */
[----:B------:R-:W-:Y:S01]  /*0750*/  IADD3 R17, P6, R13, R18, RZ ;  /* 0x000000120d117210 */ /* 0x000fe20007fde0ff */
[----:B------:R-:W-:Y:S01]  /*0760*/  IMAD R11, R16, 0x5556, RZ ;  /* 0x00005556100b7824 */ /* 0x000fe200078e02ff */
[----:B------:R-:W-:Y:S01]  /*0770*/  SHF.R.U32.HI R16, RZ, 0x10, R10 ;  /* 0x00000010ff107819 */ /* 0x000fe2000001160a */
[----:B------:R-:W-:Y:S01]  /*0780*/  VIADD R7, R7, 0x1 ;  /* 0x0000000107077836 */ /* 0x000fe20000000000 */
[----:B------:R-:W-:-:S02]  /*0790*/  LEA.HI.X.SX32 R20, R13, R6, 0x1, P6 ;  /* 0x000000060d147211 */ /* 0x000fc400030f0eff */
[----:B------:R-:W-:Y:S02]  /*07a0*/  LEA R6, P6, R17, UR6, 0x2 ;  /* 0x0000000611067c11 */ /* 0x000fe4000f8c10ff */
[----:B------:R-:W-:Y:S01]  /*07b0*/  FSEL R10, RZ, 1, !P0 ;  /* 0x3f800000ff0a7808 */ /* 0x000fe20004000000 */
[----:B------:R-:W-:Y:S01]  /*07c0*/  IMAD.IADD R13, R13, 0x1, R18 ;  /* 0x000000010d0d7824 */ /* 0x000fe200078e0212 */
[----:B------:R-:W-:Y:S02]  /*07d0*/  ISETP.GE.U32.AND P0, PT, R7, R16, PT ;  /* 0x000000100700720c */ /* 0x000fe40003f06070 */
[----:B------:R-:W-:Y:S02]  /*07e0*/  SHF.R.U32.HI R11, RZ, 0x10, R11 ;  /* 0x00000010ff0b7819 */ /* 0x000fe4000001160b */
[----:B------:R-:W-:Y:S02]  /*07f0*/  LEA.HI.X R7, R17, UR7, R20, 0x2, P6 ;  /* 0x0000000711077c11 */ /* 0x000fe4000b0f1414 */
[----:B------:R-:W-:-:S02]  /*0800*/  PRMT R17, R16, 0x9910, RZ ;  /* 0x0000991010117816 */ /* 0x000fc400000000ff */
[----:B------:R-:W-:Y:S02]  /*0810*/  PRMT R18, R14, 0x8880, RZ ;  /* 0x000088800e127816 */ /* 0x000fe400000000ff */
[----:B------:R-:W-:Y:S01]  /*0820*/  PRMT R19, R11, 0x9910, RZ ;  /* 0x000099100b137816 */ /* 0x000fe200000000ff */
[----:B------:R-:W-:Y:S01]  /*0830*/  IMAD.MOV.U32 R14, RZ, RZ, R17 ;  /* 0x000000ffff0e7224 */ /* 0x000fe200078e0011 */
[----:B------:R-:W-:Y:S01]  /*0840*/  PRMT R20, R15, 0x8880, RZ ;  /* 0x000088800f147816 */ /* 0x000fe200000000ff */
[----:B------:R-:W-:Y:S02]  /*0850*/  IMAD.MOV.U32 R15, RZ, RZ, R18 ;  /* 0x000000ffff0f7224 */ /* 0x000fe400078e0012 */
[----:B------:R-:W-:Y:S01]  /*0860*/  VIADD R12, R12, 0x1 ;  /* 0x000000010c0c7836 */ /* 0x000fe20000000000 */
[----:B------:R-:W-:Y:S01]  /*0870*/  FSEL R17, RZ, 1, !P2 ;  /* 0x3f800000ff117808 */ /* 0x000fe20005000000 */
[----:B------:R-:W-:Y:S01]  /*0880*/  IMAD.MOV.U32 R16, RZ, RZ, R19 ;  /* 0x000000ffff107224 */ /* 0x000fe200078e0013 */
[----:B------:R-:W-:Y:S01]  /*0890*/  ISETP.GE.AND P2, PT, R15, R14, PT ;  /* 0x0000000e0f00720c */ /* 0x000fe20003f46270 */
[----:B------:R-:W-:-:S05]  /*08a0*/  IMAD.MOV.U32 R19, RZ, RZ, R20 ;  /* 0x000000ffff137224 */ /* 0x000fca00078e0014 */
[CC--:B------:R-:W-:Y:S02]  /*08b0*/  ISETP.LT.AND P2, PT, R19.reuse, R16.reuse, !P2 ;  /* 0x000000101300720c */ /* 0x0c0fe40005741270 */
[----:B------:R-:W-:Y:S01]  /*08c0*/  ISETP.LT.AND P6, PT, R19, R16, !P0 ;  /* 0x000000101300720c */ /* 0x000fe200047c1270 */
[----:B------:R-:W-:Y:S01]  /*08d0*/  IMAD.MOV.U32 R16, RZ, RZ, RZ ;  /* 0x000000ffff107224 */ /* 0x000fe200078e00ff */
[----:B------:R-:W-:Y:S02]  /*08e0*/  FSEL R18, RZ, 1, !P2 ;  /* 0x3f800000ff127808 */ /* 0x000fe40005000000 */
[----:B------:R-:W-:Y:S02]  /*08f0*/  ISETP.LT.AND P2, PT, R0, 0x1200, P2 ;  /* 0x000012000000780c */ /* 0x000fe40001741270 */
[----:B------:R-:W-:Y:S02]  /*0900*/  ISETP.LT.U32.AND P0, PT, R12, R11, !P0 ;  /* 0x0000000b0c00720c */ /* 0x000fe40004701070 */
[----:B------:R-:W-:-:S02]  /*0910*/  FSEL R21, RZ, 1, !P4 ;  /* 0x3f800000ff157808 */ /* 0x000fc40006000000 */
[----:B------:R-:W-:Y:S02]  /*0920*/  FSEL R23, RZ, 1, !P6 ;  /* 0x3f800000ff177808 */ /* 0x000fe40007000000 */
[----:B------:R-:W-:Y:S01]  /*0930*/  FSEL R25, RZ, 1, !P1 ;  /* 0x3f800000ff197808 */ /* 0x000fe20004800000 */
[----:B------:R-:W-:Y:S01]  /*0940*/  IMAD.WIDE R4, R13, 0x4, R4 ;  /* 0x000000040d047825 */ /* 0x000fe200078e0204 */
[----:B--2---:R-:W-:Y:S02]  /*0950*/  SEL R8, R8, RZ, P5 ;  /* 0x000000ff08087207 */ /* 0x004fe40002800000 */
[----:B------:R-:W-:Y:S02]  /*0960*/  ISETP.LT.AND P5, PT, R0, 0x1200, P4 ;  /* 0x000012000000780c */ /* 0x000fe400027a1270 */
[----:B---3--:R-:W-:Y:S02]  /*0970*/  SEL R9, R9, RZ, P3 ;  /* 0x000000ff09097207 */ /* 0x008fe40001800000 */
[----:B------:R-:W-:-:S04]  /*0980*/  ISETP.GE.U32.AND P3, PT, R12, R11, PT ;  /* 0x0000000b0c00720c */ /* 0x000fc80003f66070 */
[----:B------:R-:W-:-:S04]  /*0990*/  ISETP.LT.AND P3, PT, R15, R14, !P3 ;  /* 0x0000000e0f00720c */ /* 0x000fc80005f61270 */
[----:B------:R-:W-:Y:S01]  /*09a0*/  FSEL R19, RZ, 1, !P3 ;  /* 0x3f800000ff137808 */ /* 0x000fe20005800000 */
[----:B------:R-:W2:Y:S01]  /*09b0*/  @P5 LDG.E.EL R16, desc[UR4][R2.64+0x8] ;  /* 0x0000080402105981 */ /* 0x000ea2000c2e1900 */
[C---:B------:R-:W-:Y:S02]  /*09c0*/  ISETP.LT.AND P3, PT, R0.reuse, 0x1200, P3 ;  /* 0x000012000000780c */ /* 0x040fe40001f61270 */
[C---:B------:R-:W-:Y:S02]  /*09d0*/  ISETP.LT.AND P4, PT, R0.reuse, 0x1200, P6 ;  /* 0x000012000000780c */ /* 0x040fe40003781270 */
[C---:B------:R-:W-:Y:S02]  /*09e0*/  ISETP.LT.AND P6, PT, R0.reuse, 0x1200, P1 ;  /* 0x000012000000780c */ /* 0x040fe40000fc1270 */
[----:B------:R-:W-:Y:S02]  /*09f0*/  ISETP.LT.AND P1, PT, R0, 0x1200, P0 ;  /* 0x000012000000780c */ /* 0x000fe40000721270 */
[----:B------:R-:W-:-:S02]  /*0a00*/  CS2R R14, SRZ ;  /* 0x00000000000e7805 */ /* 0x000fc4000001ff00 */
[----:B------:R-:W-:Y:S01]  /*0a10*/  CS2R R12, SRZ ;  /* 0x00000000000c7805 */ /* 0x000fe2000001ff00 */
[----:B------:R-:W-:-:S03]  /*0a20*/  IMAD.MOV.U32 R11, RZ, RZ, RZ ;  /* 0x000000ffff0b7224 */ /* 0x000fc600078e00ff */
[----:B------:R1:W3:Y:S04]  /*0a30*/  @P2 LDG.E.EL R14, desc[UR4][R4.64] ;  /* 0x00000004040e2981 */ /* 0x0002e8000c2e1900 */
[----:B------:R-:W4:Y:S04]  /*0a40*/  @P3 LDG.E.EL R12, desc[UR4][R6.64+0x4] ;  /* 0x00000404060c3981 */ /* 0x000f28000c2e1900 */
[----:B------:R-:W5:Y:S04]  /*0a50*/  @P4 LDG.E.EL R15, desc[UR4][R6.64+0x8] ;  /* 0x00000804060f4981 */ /* 0x000f68000c2e1900 */
[----:B------:R-:W5:Y:S04]  /*0a60*/  @P1 LDG.E.EL R11, desc[UR4][R6.64+0xc] ;  /* 0x00000c04060b1981 */ /* 0x000f68000c2e1900 */
[----:B------:R1:W5:Y:S01]  /*0a70*/  @P6 LDG.E.EL R13, desc[UR4][R2.64+0xc] ;  /* 0x00000c04020d6981 */ /* 0x000362000c2e1900 */
[----:B------:R-:W-:Y:S01]  /*0a80*/  FADD R10, R10, R17 ;  /* 0x000000110a0a7221 */ /* 0x000fe20000000000 */
[----:B------:R-:W-:Y:S01]  /*0a90*/  FADD R18, R18, R19 ;  /* 0x0000001312127221 */ /* 0x000fe20000000000 */
[----:B-1----:R-:W-:-:S02]  /*0aa0*/  FSEL R5, RZ, 1, !P0 ;  /* 0x3f800000ff057808 */ /* 0x002fc40004000000 */
[----:B------:R-:W-:Y:S01]  /*0ab0*/  FADD R10, R10, R21 ;  /* 0x000000150a0a7221 */ /* 0x000fe20000000000 */
[----:B------:R-:W-:-:S03]  /*0ac0*/  FADD R18, R18, R23 ;  /* 0x0000001712127221 */ /* 0x000fc60000000000 */
[----:B------:R-:W-:Y:S01]  /*0ad0*/  FADD R10, R10, R25 ;  /* 0x000000190a0a7221 */ /* 0x000fe20000000000 */
[----:B------:R-:W-:Y:S01]  /*0ae0*/  FADD R5, R18, R5 ;  /* 0x0000000512057221 */ /* 0x000fe20000000000 */
[----:B------:R-:W1:Y:S03]  /*0af0*/  LDC.64 R2, c[0x0][0x218] ;  /* 0x00008600ff027b82 */ /* 0x000e660000000a00 */
[----:B------:R-:W-:Y:S01]  /*0b00*/  FSETP.GEU.AND P0, PT, R10, 1.175494350822287508e-38, PT ;  /* 0x008000000a00780b */ /* 0x000fe20003f0e000 */
[----:B------:R-:W-:-:S12]  /*0b10*/  FADD R8, R9, R8 ;  /* 0x0000000809087221 */ /* 0x000fd80000000000 */
[----:B------:R-:W-:-:S04]  /*0b20*/  @!P0 FMUL R10, R10, 16777216 ;  /* 0x4b8000000a0a8820 */ /* 0x000fc80000400000 */
[----:B------:R-:W-:Y:S01]  /*0b30*/  MUFU.RCP R7, R10 ;  /* 0x0000000a00077308 */ /* 0x000fe20000001000 */
[----:B-1----:R-:W-:Y:S01]  /*0b40*/  IMAD.WIDE R2, R0, 0x4, R2 ;  /* 0x0000000400027825 */ /* 0x002fe200078e0202 */
[----:B--2---:R-:W-:Y:S02]  /*0b50*/  SEL R17, R16, RZ, P5 ;  /* 0x000000ff10117207 */ /* 0x004fe40002800000 */
[----:B------:R-:W-:-:S03]  /*0b60*/  FSETP.GEU.AND P5, PT, R5, 1.175494350822287508e-38, PT ;  /* 0x008000000500780b */ /* 0x000fc60003fae000 */
[----:B------:R-:W-:Y:S01]  /*0b70*/  FADD R8, R8, R17 ;  /* 0x0000001108087221 */ /* 0x000fe20000000000 */
[----:B---3--:R-:W-:-:S09]  /*0b80*/  SEL R9, R14, RZ, P2 ;  /* 0x000000ff0e097207 */ /* 0x008fd20001000000 */
[----:B------:R-:W-:Y:S01]  /*0b90*/  @!P5 FMUL R5, R5, 16777216 ;  /* 0x4b8000000505d820 */ /* 0x000fe20000400000 */
[----:B----4-:R-:W-:-:S03]  /*0ba0*/  SEL R12, R12, RZ, P3 ;  /* 0x000000ff0c0c7207 */ /* 0x010fc60001800000 */
[----:B------:R-:W1:Y:S01]  /*0bb0*/  MUFU.RCP R6, R5 ;  /* 0x0000000500067308 */ /* 0x000e620000001000 */
[----:B-----5:R-:W-:Y:S01]  /*0bc0*/  SEL R15, R15, RZ, P4 ;  /* 0x000000ff0f0f7207 */ /* 0x020fe20002000000 */
[----:B------:R-:W-:Y:S01]  /*0bd0*/  FADD R12, R9, R12 ;  /* 0x0000000c090c7221 */ /* 0x000fe20000000000 */
[----:B------:R-:W-:Y:S02]  /*0be0*/  SEL R11, R11, RZ, P1 ;  /* 0x000000ff0b0b7207 */ /* 0x000fe40000800000 */
[----:B------:R-:W-:Y:S01]  /*0bf0*/  ISETP.GE.AND P1, PT, R0, 0x1200, PT ;  /* 0x000012000000780c */ /* 0x000fe20003f26270 */
[----:B------:R-:W-:Y:S01]  /*0c00*/  FADD R12, R12, R15 ;  /* 0x0000000f0c0c7221 */ /* 0x000fe20000000000 */
[----:B------:R-:W-:-:S03]  /*0c10*/  SEL R13, R13, RZ, P6 ;  /* 0x000000ff0d0d7207 */ /* 0x000fc60003000000 */
[----:B------:R-:W-:Y:S02]  /*0c20*/  FADD R11, R12, R11 ;  /* 0x0000000b0c0b7221 */ /* 0x000fe40000000000 */
[----:B------:R-:W-:Y:S02]  /*0c30*/  FADD R4, R8, R13 ;  /* 0x0000000d08047221 */ /* 0x000fe40000000000 */
[----:B------:R-:W-:Y:S02]  /*0c40*/  @!P5 FMUL R11, R11, 16777216 ;  /* 0x4b8000000b0bd820 */ /* 0x000fe40000400000 */
[----:B------:R-:W-:Y:S02]  /*0c50*/  @!P0 FMUL R4, R4, 16777216 ;  /* 0x4b80000004048820 */ /* 0x000fe40000400000 */
[----:B-1----:R-:W-:Y:S02]  /*0c60*/  FMUL R11, R6, R11 ;  /* 0x0000000b060b7220 */ /* 0x002fe40000400000 */
[----:B------:R-:W-:Y:S01]  /*0c70*/  FMUL R10, R7, R4 ;  /* 0x00000004070a7220 */ /* 0x000fe20000400000 */
[----:B------:R-:W-:Y:S06]  /*0c80*/  @P1 EXIT ;  /* 0x000000000000194d */ /* 0x000fec0003800000 */
[----:B------:R-:W-:Y:S01]  /*0c90*/  STG.E.64 desc[UR4][R2.64], R10 ;  /* 0x0000000a02007986 */ /* 0x000fe2000c101b04 */
[----:B------:R-:W-:Y:S05]  /*0ca0*/  EXIT ;  /* 0x000000000000794d */ /* 0x000fea0003800000 */
.L_x_0:
[----:B------:R-:W-:-:S00]  /*0cb0*/  BRA `(.L_x_0) ;  /* 0xfffffffc00fc7947 */ /* 0x000fc0000383ffff */
[----:B------:R-:W-:-:S00]  /*0cc0*/  NOP ;  /* 0x0000000000007918 */ /* 0x000fc00000000000 */
        /* <DEDUP_REMOVED lines=11> */
.L_x_1:


//--------------------- .nv.constant0.triton_poi_fused__adaptive_avg_pool2d_28 --------------------------
	.section	.nv.constant0.triton_poi_fused__adaptive_avg_pool2d_28,"a",@progbits
	.sectionflags	@""
	.align	4
.nv.constant0.triton_poi_fused__adaptive_avg_pool2d_28:
	.zero		548
